//
// Generated by NVIDIA NVVM Compiler
//
// Compiler Build ID: CL-36424714
// Cuda compilation tools, release 13.0, V13.0.88
// Based on NVVM 20.0.0
//

.version 9.0
.target sm_100
.address_size 64

	// .globl	_Z3sumPjS_
.extern .shared .align 16 .b8 sharedData[];

.visible .entry _Z3sumPjS_(
	.param .u64 .ptr .align 1 _Z3sumPjS__param_0,
	.param .u64 .ptr .align 1 _Z3sumPjS__param_1
)
{
	.reg .pred 	%p<5>;
	.reg .b32 	%r<23>;
	.reg .b64 	%rd<11>;

	ld.param.u64 	%rd2, [_Z3sumPjS__param_0];
	ld.param.u64 	%rd1, [_Z3sumPjS__param_1];
	cvta.to.global.u64 	%rd3, %rd2;
	mov.u32 	%r1, %tid.x;
	mov.u32 	%r2, %ctaid.x;
	mov.u32 	%r22, %ntid.x;
	mul.lo.s32 	%r7, %r22, %r2;
	shl.b32 	%r8, %r7, 1;
	add.s32 	%r9, %r8, %r1;
	mul.wide.u32 	%rd4, %r9, 4;
	add.s64 	%rd5, %rd3, %rd4;
	ld.global.u32 	%r10, [%rd5];
	add.s32 	%r11, %r9, %r22;
	mul.wide.u32 	%rd6, %r11, 4;
	add.s64 	%rd7, %rd3, %rd6;
	ld.global.u32 	%r12, [%rd7];
	add.s32 	%r13, %r12, %r10;
	shl.b32 	%r14, %r1, 2;
	mov.u32 	%r15, sharedData;
	add.s32 	%r4, %r15, %r14;
	st.shared.u32 	[%r4], %r13;
	bar.sync 	0;
	setp.lt.u32 	%p1, %r22, 2;
	@%p1 bra 	$L__BB0_4;
$L__BB0_1:
	shr.u32 	%r6, %r22, 1;
	setp.ge.u32 	%p2, %r1, %r6;
	@%p2 bra 	$L__BB0_3;
	ld.shared.u32 	%r16, [%r4];
	shl.b32 	%r17, %r6, 2;
	add.s32 	%r18, %r4, %r17;
	ld.shared.u32 	%r19, [%r18];
	add.s32 	%r20, %r19, %r16;
	st.shared.u32 	[%r4], %r20;
$L__BB0_3:
	bar.sync 	0;
	setp.gt.u32 	%p3, %r22, 3;
	mov.u32 	%r22, %r6;
	@%p3 bra 	$L__BB0_1;
$L__BB0_4:
	setp.ne.s32 	%p4, %r1, 0;
	@%p4 bra 	$L__BB0_6;
	ld.shared.u32 	%r21, [sharedData];
	cvta.to.global.u64 	%rd8, %rd1;
	mul.wide.u32 	%rd9, %r2, 4;
	add.s64 	%rd10, %rd8, %rd9;
	st.global.u32 	[%rd10], %r21;
$L__BB0_6:
	ret;

}
	// .globl	_Z6getMaxPjS_
.visible .entry _Z6getMaxPjS_(
	.param .u64 .ptr .align 1 _Z6getMaxPjS__param_0,
	.param .u64 .ptr .align 1 _Z6getMaxPjS__param_1
)
{
	.local .align 8 .b8 	__local_depot1[8];
	.reg .b64 	%SP;
	.reg .b64 	%SPL;
	.reg .pred 	%p<7>;
	.reg .b32 	%r<25>;
	.reg .b64 	%rd<17>;

	mov.u64 	%SPL, __local_depot1;
	ld.param.u64 	%rd3, [_Z6getMaxPjS__param_0];
	ld.param.u64 	%rd2, [_Z6getMaxPjS__param_1];
	cvta.to.global.u64 	%rd4, %rd3;
	mov.u32 	%r1, %tid.x;
	mov.u32 	%r2, %ctaid.x;
	mov.u32 	%r24, %ntid.x;
	mul.lo.s32 	%r7, %r24, %r2;
	shl.b32 	%r8, %r7, 1;
	add.s32 	%r9, %r8, %r1;
	mul.wide.u32 	%rd5, %r9, 4;
	add.s64 	%rd6, %rd4, %rd5;
	ld.global.u32 	%r10, [%rd6];
	add.s32 	%r11, %r9, %r24;
	mul.wide.u32 	%rd7, %r11, 4;
	add.s64 	%rd8, %rd4, %rd7;
	ld.global.u32 	%r12, [%rd8];
	add.u64 	%rd1, %SPL, 0;
	st.local.v2.u32 	[%rd1], {%r10, %r12};
	setp.lt.u32 	%p1, %r10, %r12;
	selp.u32 	%r13, 1, 0, %p1;
	mul.wide.u32 	%rd10, %r13, 4;
	add.s64 	%rd11, %rd1, %rd10;
	ld.local.u32 	%r14, [%rd11];
	shl.b32 	%r15, %r1, 2;
	mov.u32 	%r16, sharedData;
	add.s32 	%r4, %r16, %r15;
	st.shared.u32 	[%r4], %r14;
	bar.sync 	0;
	setp.lt.u32 	%p2, %r24, 2;
	@%p2 bra 	$L__BB1_4;
$L__BB1_1:
	shr.u32 	%r6, %r24, 1;
	setp.ge.u32 	%p3, %r1, %r6;
	@%p3 bra 	$L__BB1_3;
	ld.shared.u32 	%r17, [%r4];
	shl.b32 	%r18, %r6, 2;
	add.s32 	%r19, %r4, %r18;
	ld.shared.u32 	%r20, [%r19];
	st.local.v2.u32 	[%rd1], {%r17, %r20};
	setp.lt.u32 	%p4, %r17, %r20;
	selp.u32 	%r21, 1, 0, %p4;
	mul.wide.u32 	%rd12, %r21, 4;
	add.s64 	%rd13, %rd1, %rd12;
	ld.local.u32 	%r22, [%rd13];
	st.shared.u32 	[%r4], %r22;
$L__BB1_3:
	bar.sync 	0;
	setp.gt.u32 	%p5, %r24, 3;
	mov.u32 	%r24, %r6;
	@%p5 bra 	$L__BB1_1;
$L__BB1_4:
	setp.ne.s32 	%p6, %r1, 0;
	@%p6 bra 	$L__BB1_6;
	ld.shared.u32 	%r23, [sharedData];
	cvta.to.global.u64 	%rd14, %rd2;
	mul.wide.u32 	%rd15, %r2, 4;
	add.s64 	%rd16, %rd14, %rd15;
	st.global.u32 	[%rd16], %r23;
$L__BB1_6:
	ret;

}
	// .globl	_Z6getMinPjS_
.visible .entry _Z6getMinPjS_(
	.param .u64 .ptr .align 1 _Z6getMinPjS__param_0,
	.param .u64 .ptr .align 1 _Z6getMinPjS__param_1
)
{
	.local .align 8 .b8 	__local_depot2[8];
	.reg .b64 	%SP;
	.reg .b64 	%SPL;
	.reg .pred 	%p<7>;
	.reg .b32 	%r<25>;
	.reg .b64 	%rd<17>;

	mov.u64 	%SPL, __local_depot2;
	ld.param.u64 	%rd3, [_Z6getMinPjS__param_0];
	ld.param.u64 	%rd2, [_Z6getMinPjS__param_1];
	cvta.to.global.u64 	%rd4, %rd3;
	mov.u32 	%r1, %tid.x;
	mov.u32 	%r2, %ctaid.x;
	mov.u32 	%r24, %ntid.x;
	mul.lo.s32 	%r7, %r24, %r2;
	shl.b32 	%r8, %r7, 1;
	add.s32 	%r9, %r8, %r1;
	mul.wide.u32 	%rd5, %r9, 4;
	add.s64 	%rd6, %rd4, %rd5;
	ld.global.u32 	%r10, [%rd6];
	add.s32 	%r11, %r9, %r24;
	mul.wide.u32 	%rd7, %r11, 4;
	add.s64 	%rd8, %rd4, %rd7;
	ld.global.u32 	%r12, [%rd8];
	add.u64 	%rd1, %SPL, 0;
	st.local.v2.u32 	[%rd1], {%r10, %r12};
	setp.gt.u32 	%p1, %r10, %r12;
	selp.u32 	%r13, 1, 0, %p1;
	mul.wide.u32 	%rd10, %r13, 4;
	add.s64 	%rd11, %rd1, %rd10;
	ld.local.u32 	%r14, [%rd11];
	shl.b32 	%r15, %r1, 2;
	mov.u32 	%r16, sharedData;
	add.s32 	%r4, %r16, %r15;
	st.shared.u32 	[%r4], %r14;
	bar.sync 	0;
	setp.lt.u32 	%p2, %r24, 2;
	@%p2 bra 	$L__BB2_4;
$L__BB2_1:
	shr.u32 	%r6, %r24, 1;
	setp.ge.u32 	%p3, %r1, %r6;
	@%p3 bra 	$L__BB2_3;
	ld.shared.u32 	%r17, [%r4];
	shl.b32 	%r18, %r6, 2;
	add.s32 	%r19, %r4, %r18;
	ld.shared.u32 	%r20, [%r19];
	st.local.v2.u32 	[%rd1], {%r17, %r20};
	setp.gt.u32 	%p4, %r17, %r20;
	selp.u32 	%r21, 1, 0, %p4;
	mul.wide.u32 	%rd12, %r21, 4;
	add.s64 	%rd13, %rd1, %rd12;
	ld.local.u32 	%r22, [%rd13];
	st.shared.u32 	[%r4], %r22;
$L__BB2_3:
	bar.sync 	0;
	setp.gt.u32 	%p5, %r24, 3;
	mov.u32 	%r24, %r6;
	@%p5 bra 	$L__BB2_1;
$L__BB2_4:
	setp.ne.s32 	%p6, %r1, 0;
	@%p6 bra 	$L__BB2_6;
	ld.shared.u32 	%r23, [sharedData];
	cvta.to.global.u64 	%rd14, %rd2;
	mul.wide.u32 	%rd15, %r2, 4;
	add.s64 	%rd16, %rd14, %rd15;
	st.global.u32 	[%rd16], %r23;
$L__BB2_6:
	ret;

}


// ===== COMPILED SASS (sm_100) =====

	.target	sm_100

	.elftype	@"ET_EXEC"


//--------------------- .note.nv.tkinfo           --------------------------
	.section	.note.nv.tkinfo,"",@"SHT_NOTE"
	.sectionflags	@"SHF_NOTE_NV_TKINFO"
	.tkinfo
        /*0018*/ 	.word	0x00000002
        /*0030*/ 	.string	""
        /*0030*/ 	.string	"ptxas"
        /*0030*/ 	.string	"Cuda compilation tools, release 13.0, V13.0.88"
        /*0030*/ 	.string	"Build cuda_13.0.r13.0/compiler.36424714_0"
        /*0030*/ 	.string	"-arch sm_100 -m 64 "



//--------------------- .note.nv.cuinfo           --------------------------
	.section	.note.nv.cuinfo,"",@"SHT_NOTE"
	.sectionflags	@"SHF_NOTE_NV_CUINFO"
        /*0018*/ 	.short	0x0002
        /*001a*/ 	.short	0x0064
        /*001c*/ 	.short	0x0082
	.zero		2


//--------------------- .nv.info                  --------------------------
	.section	.nv.info,"",@"SHT_CUDA_INFO"
	.align	4


	//----- nvinfo : EIATTR_REGCOUNT
	.align		4
        /*0000*/ 	.byte	0x04, 0x2f
        /*0002*/ 	.short	(.L_1 - .L_0)
	.align		4
.L_0:
        /*0004*/ 	.word	index@(_Z3sumPjS_)
        /*0008*/ 	.word	0x0000000e


	//----- nvinfo : EIATTR_FRAME_SIZE
	.align		4
.L_1:
        /*000c*/ 	.byte	0x04, 0x11
        /*000e*/ 	.short	(.L_3 - .L_2)
	.align		4
.L_2:
        /*0010*/ 	.word	index@(_Z3sumPjS_)
        /*0014*/ 	.word	0x00000000


	//----- nvinfo : EIATTR_REGCOUNT
	.align		4
.L_3:
        /*0018*/ 	.byte	0x04, 0x2f
        /*001a*/ 	.short	(.L_5 - .L_4)
	.align		4
.L_4:
        /*001c*/ 	.word	index@(_Z6getMaxPjS_)
        /*0020*/ 	.word	0x0000000e


	//----- nvinfo : EIATTR_FRAME_SIZE
	.align		4
.L_5:
        /*0024*/ 	.byte	0x04, 0x11
        /*0026*/ 	.short	(.L_7 - .L_6)
	.align		4
.L_6:
        /*0028*/ 	.word	index@(_Z6getMaxPjS_)
        /*002c*/ 	.word	0x00000000


	//----- nvinfo : EIATTR_REGCOUNT
	.align		4
.L_7:
        /*0030*/ 	.byte	0x04, 0x2f
        /*0032*/ 	.short	(.L_9 - .L_8)
	.align		4
.L_8:
        /*0034*/ 	.word	index@(_Z6getMinPjS_)
        /*0038*/ 	.word	0x0000000e


	//----- nvinfo : EIATTR_FRAME_SIZE
	.align		4
.L_9:
        /*003c*/ 	.byte	0x04, 0x11
        /*003e*/ 	.short	(.L_11 - .L_10)
	.align		4
.L_10:
        /*0040*/ 	.word	index@(_Z6getMinPjS_)
        /*0044*/ 	.word	0x00000000


	//----- nvinfo : EIATTR_MIN_STACK_SIZE
	.align		4
.L_11:
        /*0048*/ 	.byte	0x04, 0x12
        /*004a*/ 	.short	(.L_13 - .L_12)
	.align		4
.L_12:
        /*004c*/ 	.word	index@(_Z6getMinPjS_)
        /*0050*/ 	.word	0x00000000


	//----- nvinfo : EIATTR_MIN_STACK_SIZE
	.align		4
.L_13:
        /*0054*/ 	.byte	0x04, 0x12
        /*0056*/ 	.short	(.L_15 - .L_14)
	.align		4
.L_14:
        /*0058*/ 	.word	index@(_Z6getMaxPjS_)
        /*005c*/ 	.word	0x00000000


	//----- nvinfo : EIATTR_MIN_STACK_SIZE
	.align		4
.L_15:
        /*0060*/ 	.byte	0x04, 0x12
        /*0062*/ 	.short	(.L_17 - .L_16)
	.align		4
.L_16:
        /*0064*/ 	.word	index@(_Z3sumPjS_)
        /*0068*/ 	.word	0x00000000
.L_17:


//--------------------- .nv.compat                --------------------------
	.section	.nv.compat,"",@"SHT_CUDA_COMPAT_INFO"
	.align	4
        /*0000*/ 	.byte	0x02, 0x09, 0x00, 0x00, 0x02, 0x02, 0x01, 0x00, 0x02, 0x05, 0x05, 0x00, 0x03, 0x07, 0x01, 0x01
        /*0010*/ 	.byte	0x02, 0x03, 0x00, 0x00, 0x02, 0x06, 0x01, 0x00, 0x04, 0x0b, 0x08, 0x00, 0x09, 0x00, 0x00, 0x00
        /*0020*/ 	.byte	0x00, 0x00, 0x00, 0x00


//--------------------- .nv.info._Z6getMinPjS_    --------------------------
	.section	.nv.info._Z6getMinPjS_,"",@"SHT_CUDA_INFO"
	.sectionflags	@""
	.align	4


	//----- nvinfo : EIATTR_CUDA_API_VERSION
	.align		4
        /*0000*/ 	.byte	0x04, 0x37
        /*0002*/ 	.short	(.L_19 - .L_18)
.L_18:
        /*0004*/ 	.word	0x00000082


	//----- nvinfo : EIATTR_KPARAM_INFO
	.align		4
.L_19:
        /*0008*/ 	.byte	0x04, 0x17
        /*000a*/ 	.short	(.L_21 - .L_20)
.L_20:
        /*000c*/ 	.word	0x00000000
        /*0010*/ 	.short	0x0001
        /*0012*/ 	.short	0x0008
        /*0014*/ 	.byte	0x00, 0xf5, 0x21, 0x00


	//----- nvinfo : EIATTR_KPARAM_INFO
	.align		4
.L_21:
        /*0018*/ 	.byte	0x04, 0x17
        /*001a*/ 	.short	(.L_23 - .L_22)
.L_22:
        /*001c*/ 	.word	0x00000000
        /*0020*/ 	.short	0x0000
        /*0022*/ 	.short	0x0000
        /*0024*/ 	.byte	0x00, 0xf5, 0x21, 0x00


	//----- nvinfo : EIATTR_SPARSE_MMA_MASK
	.align		4
.L_23:
        /*0028*/ 	.byte	0x03, 0x50
        /*002a*/ 	.short	0x0000


	//----- nvinfo : EIATTR_MAXREG_COUNT
	.align		4
        /*002c*/ 	.byte	0x03, 0x1b
        /*002e*/ 	.short	0x00ff


	//----- nvinfo : EIATTR_NUM_BARRIERS
	.align		4
        /*0030*/ 	.byte	0x02, 0x4c
        /*0032*/ 	.byte	0x01
	.zero		1


	//----- nvinfo : EIATTR_MERCURY_ISA_VERSION
	.align		4
        /*0034*/ 	.byte	0x03, 0x5f
        /*0036*/ 	.short	0x0101


	//----- nvinfo : EIATTR_VRC_CTA_INIT_COUNT
	.align		4
        /*0038*/ 	.byte	0x02, 0x4a
	.zero		1
	.zero		1


	//----- nvinfo : EIATTR_EXIT_INSTR_OFFSETS
	.align		4
        /*003c*/ 	.byte	0x04, 0x1c
        /*003e*/ 	.short	(.L_25 - .L_24)


	//   ....[0]....
.L_24:
        /*0040*/ 	.word	0x00000300


	//   ....[1]....
        /*0044*/ 	.word	0x00000380


	//----- nvinfo : EIATTR_CRS_STACK_SIZE
	.align		4
.L_25:
        /*0048*/ 	.byte	0x04, 0x1e
        /*004a*/ 	.short	(.L_27 - .L_26)
.L_26:
        /*004c*/ 	.word	0x00000000


	//----- nvinfo : EIATTR_CBANK_PARAM_SIZE
	.align		4
.L_27:
        /*0050*/ 	.byte	0x03, 0x19
        /*0052*/ 	.short	0x0010


	//----- nvinfo : EIATTR_PARAM_CBANK
	.align		4
        /*0054*/ 	.byte	0x04, 0x0a
        /*0056*/ 	.short	(.L_29 - .L_28)
	.align		4
.L_28:
        /*0058*/ 	.word	index@(.nv.constant0._Z6getMinPjS_)
        /*005c*/ 	.short	0x0380
        /*005e*/ 	.short	0x0010


	//----- nvinfo : EIATTR_SW_WAR
	.align		4
.L_29:
        /*0060*/ 	.byte	0x04, 0x36
        /*0062*/ 	.short	(.L_31 - .L_30)
.L_30:
        /*0064*/ 	.word	0x00000008
.L_31:


//--------------------- .nv.info._Z6getMaxPjS_    --------------------------
	.section	.nv.info._Z6getMaxPjS_,"",@"SHT_CUDA_INFO"
	.sectionflags	@""
	.align	4


	//----- nvinfo : EIATTR_CUDA_API_VERSION
	.align		4
        /*0000*/ 	.byte	0x04, 0x37
        /*0002*/ 	.short	(.L_33 - .L_32)
.L_32:
        /*0004*/ 	.word	0x00000082


	//----- nvinfo : EIATTR_KPARAM_INFO
	.align		4
.L_33:
        /*0008*/ 	.byte	0x04, 0x17
        /*000a*/ 	.short	(.L_35 - .L_34)
.L_34:
        /*000c*/ 	.word	0x00000000
        /*0010*/ 	.short	0x0001
        /*0012*/ 	.short	0x0008
        /*0014*/ 	.byte	0x00, 0xf5, 0x21, 0x00


	//----- nvinfo : EIATTR_KPARAM_INFO
	.align		4
.L_35:
        /*0018*/ 	.byte	0x04, 0x17
        /*001a*/ 	.short	(.L_37 - .L_36)
.L_36:
        /*001c*/ 	.word	0x00000000
        /*0020*/ 	.short	0x0000
        /*0022*/ 	.short	0x0000
        /*0024*/ 	.byte	0x00, 0xf5, 0x21, 0x00


	//----- nvinfo : EIATTR_SPARSE_MMA_MASK
	.align		4
.L_37:
        /*0028*/ 	.byte	0x03, 0x50
        /*002a*/ 	.short	0x0000


	//----- nvinfo : EIATTR_MAXREG_COUNT
	.align		4
        /*002c*/ 	.byte	0x03, 0x1b
        /*002e*/ 	.short	0x00ff


	//----- nvinfo : EIATTR_NUM_BARRIERS
	.align		4
        /*0030*/ 	.byte	0x02, 0x4c
        /*0032*/ 	.byte	0x01
	.zero		1


	//----- nvinfo : EIATTR_MERCURY_ISA_VERSION
	.align		4
        /*0034*/ 	.byte	0x03, 0x5f
        /*0036*/ 	.short	0x0101


	//----- nvinfo : EIATTR_VRC_CTA_INIT_COUNT
	.align		4
        /*0038*/ 	.byte	0x02, 0x4a
	.zero		1
	.zero		1


	//----- nvinfo : EIATTR_EXIT_INSTR_OFFSETS
	.align		4
        /*003c*/ 	.byte	0x04, 0x1c
        /*003e*/ 	.short	(.L_39 - .L_38)


	//   ....[0]....
.L_38:
        /*0040*/ 	.word	0x00000300


	//   ....[1]....
        /*0044*/ 	.word	0x00000380


	//----- nvinfo : EIATTR_CRS_STACK_SIZE
	.align		4
.L_39:
        /*0048*/ 	.byte	0x04, 0x1e
        /*004a*/ 	.short	(.L_41 - .L_40)
.L_40:
        /*004c*/ 	.word	0x00000000


	//----- nvinfo : EIATTR_CBANK_PARAM_SIZE
	.align		4
.L_41:
        /*0050*/ 	.byte	0x03, 0x19
        /*0052*/ 	.short	0x0010


	//----- nvinfo : EIATTR_PARAM_CBANK
	.align		4
        /*0054*/ 	.byte	0x04, 0x0a
        /*0056*/ 	.short	(.L_43 - .L_42)
	.align		4
.L_42:
        /*0058*/ 	.word	index@(.nv.constant0._Z6getMaxPjS_)
        /*005c*/ 	.short	0x0380
        /*005e*/ 	.short	0x0010


	//----- nvinfo : EIATTR_SW_WAR
	.align		4
.L_43:
        /*0060*/ 	.byte	0x04, 0x36
        /*0062*/ 	.short	(.L_45 - .L_44)
.L_44:
        /*0064*/ 	.word	0x00000008
.L_45:


//--------------------- .nv.info._Z3sumPjS_       --------------------------
	.section	.nv.info._Z3sumPjS_,"",@"SHT_CUDA_INFO"
	.sectionflags	@""
	.align	4


	//----- nvinfo : EIATTR_CUDA_API_VERSION
	.align		4
        /*0000*/ 	.byte	0x04, 0x37
        /*0002*/ 	.short	(.L_47 - .L_46)
.L_46:
        /*0004*/ 	.word	0x00000082


	//----- nvinfo : EIATTR_KPARAM_INFO
	.align		4
.L_47:
        /*0008*/ 	.byte	0x04, 0x17
        /*000a*/ 	.short	(.L_49 - .L_48)
.L_48:
        /*000c*/ 	.word	0x00000000
        /*0010*/ 	.short	0x0001
        /*0012*/ 	.short	0x0008
        /*0014*/ 	.byte	0x00, 0xf5, 0x21, 0x00


	//----- nvinfo : EIATTR_KPARAM_INFO
	.align		4
.L_49:
        /*0018*/ 	.byte	0x04, 0x17
        /*001a*/ 	.short	(.L_51 - .L_50)
.L_50:
        /*001c*/ 	.word	0x00000000
        /*0020*/ 	.short	0x0000
        /*0022*/ 	.short	0x0000
        /*0024*/ 	.byte	0x00, 0xf5, 0x21, 0x00


	//----- nvinfo : EIATTR_SPARSE_MMA_MASK
	.align		4
.L_51:
        /*0028*/ 	.byte	0x03, 0x50
        /*002a*/ 	.short	0x0000


	//----- nvinfo : EIATTR_MAXREG_COUNT
	.align		4
        /*002c*/ 	.byte	0x03, 0x1b
        /*002e*/ 	.short	0x00ff


	//----- nvinfo : EIATTR_NUM_BARRIERS
	.align		4
        /*0030*/ 	.byte	0x02, 0x4c
        /*0032*/ 	.byte	0x01
	.zero		1


	//----- nvinfo : EIATTR_MERCURY_ISA_VERSION
	.align		4
        /*0034*/ 	.byte	0x03, 0x5f
        /*0036*/ 	.short	0x0101


	//----- nvinfo : EIATTR_VRC_CTA_INIT_COUNT
	.align		4
        /*0038*/ 	.byte	0x02, 0x4a
	.zero		1
	.zero		1


	//----- nvinfo : EIATTR_EXIT_INSTR_OFFSETS
	.align		4
        /*003c*/ 	.byte	0x04, 0x1c
        /*003e*/ 	.short	(.L_53 - .L_52)


	//   ....[0]....
.L_52:
        /*0040*/ 	.word	0x00000230


	//   ....[1]....
        /*0044*/ 	.word	0x000002b0


	//----- nvinfo : EIATTR_CBANK_PARAM_SIZE
	.align		4
.L_53:
        /*0048*/ 	.byte	0x03, 0x19
        /*004a*/ 	.short	0x0010


	//----- nvinfo : EIATTR_PARAM_CBANK
	.align		4
        /*004c*/ 	.byte	0x04, 0x0a
        /*004e*/ 	.short	(.L_55 - .L_54)
	.align		4
.L_54:
        /*0050*/ 	.word	index@(.nv.constant0._Z3sumPjS_)
        /*0054*/ 	.short	0x0380
        /*0056*/ 	.short	0x0010


	//----- nvinfo : EIATTR_SW_WAR
	.align		4
.L_55:
        /*0058*/ 	.byte	0x04, 0x36
        /*005a*/ 	.short	(.L_57 - .L_56)
.L_56:
        /*005c*/ 	.word	0x00000008
.L_57:


//--------------------- .nv.callgraph             --------------------------
	.section	.nv.callgraph,"",@"SHT_CUDA_CALLGRAPH"
	.align	4
	.sectionentsize	8
	.align		4
        /*0000*/ 	.word	0x00000000
	.align		4
        /*0004*/ 	.word	0xffffffff
	.align		4
        /*0008*/ 	.word	0x00000000
	.align		4
        /*000c*/ 	.word	0xfffffffe
	.align		4
        /*0010*/ 	.word	0x00000000
	.align		4
        /*0014*/ 	.word	0xfffffffd
	.align		4
        /*0018*/ 	.word	0x00000000
	.align		4
        /*001c*/ 	.word	0xfffffffc


//--------------------- .text._Z6getMinPjS_       --------------------------
	.section	.text._Z6getMinPjS_,"ax",@progbits
	.align	128
        .global         _Z6getMinPjS_
        .type           _Z6getMinPjS_,@function
        .size           _Z6getMinPjS_,(.L_x_13 - _Z6getMinPjS_)
        .other          _Z6getMinPjS_,@"STO_CUDA_ENTRY STV_DEFAULT"
_Z6getMinPjS_:
.text._Z6getMinPjS_:
[----:B------:R-:W-:Y:S01]  /*0000*/  LDC R1, c[0x0][0x37c] ;  /* 0x0000df00ff017b82 */ /* 0x000fe20000000800 */
[----:B------:R-:W0:Y:S01]  /*0010*/  S2R R11, SR_CTAID.X ;  /* 0x00000000000b7919 */ /* 0x000e220000002500 */
[----:B------:R-:W0:Y:S06]  /*0020*/  LDCU UR8, c[0x0][0x360] ;  /* 0x00006c00ff0877ac */ /* 0x000e2c0008000800 */
[----:B------:R-:W1:Y:S01]  /*0030*/  LDC.64 R4, c[0x0][0x380] ;  /* 0x0000e000ff047b82 */ /* 0x000e620000000a00 */
[----:B------:R-:W2:Y:S01]  /*0040*/  S2R R9, SR_TID.X ;  /* 0x0000000000097919 */ /* 0x000ea20000002100 */
[----:B------:R-:W3:Y:S01]  /*0050*/  LDCU.64 UR6, c[0x0][0x358] ;  /* 0x00006b00ff0677ac */ /* 0x000ee20008000a00 */
[----:B0-----:R-:W-:-:S04]  /*0060*/  IMAD R0, R11, UR8, RZ ;  /* 0x000000080b007c24 */ /* 0x001fc8000f8e02ff */
[----:B--2---:R-:W-:-:S04]  /*0070*/  IMAD R3, R0, 0x2, R9 ;  /* 0x0000000200037824 */ /* 0x004fc800078e0209 */
[C---:B------:R-:W-:Y:S02]  /*0080*/  VIADD R7, R3.reuse, UR8 ;  /* 0x0000000803077c36 */ /* 0x040fe40008000000 */
[----:B-1----:R-:W-:-:S04]  /*0090*/  IMAD.WIDE.U32 R2, R3, 0x4, R4 ;  /* 0x0000000403027825 */ /* 0x002fc800078e0004 */
[----:B------:R-:W-:Y:S02]  /*00a0*/  IMAD.WIDE.U32 R4, R7, 0x4, R4 ;  /* 0x0000000407047825 */ /* 0x000fe400078e0004 */
[----:B---3--:R0:W2:Y:S04]  /*00b0*/  LDG.E R2, desc[UR6][R2.64] ;  /* 0x0000000602027981 */ /* 0x0080a8000c1e1900 */
[----:B------:R-:W2:Y:S01]  /*00c0*/  LDG.E R5, desc[UR6][R4.64] ;  /* 0x0000000604057981 */ /* 0x000ea2000c1e1900 */
[----:B------:R-:W1:Y:S01]  /*00d0*/  S2UR UR5, SR_CgaCtaId ;  /* 0x00000000000579c3 */ /* 0x000e620000008800 */
[----:B------:R-:W-:Y:S01]  /*00e0*/  UMOV UR4, 0x400 ;  /* 0x0000040000047882 */ /* 0x000fe20000000000 */
[----:B------:R-:W-:Y:S02]  /*00f0*/  UISETP.GE.U32.AND UP0, UPT, UR8, 0x2, UPT ;  /* 0x000000020800788c */ /* 0x000fe4000bf06070 */
[----:B-1----:R-:W-:-:S06]  /*0100*/  ULEA UR4, UR5, UR4, 0x18 ;  /* 0x0000000405047291 */ /* 0x002fcc000f8ec0ff */
[----:B0-----:R-:W-:Y:S02]  /*0110*/  LEA R3, R9, UR4, 0x2 ;  /* 0x0000000409037c11 */ /* 0x001fe4000f8e10ff */
[----:B--2---:R-:W-:-:S04]  /*0120*/  ISETP.GT.U32.AND P0, PT, R2, R5, PT ;  /* 0x000000050200720c */ /* 0x004fc80003f04070 */
[----:B------:R-:W-:-:S05]  /*0130*/  SEL R0, RZ, 0x1, !P0 ;  /* 0x00000001ff007807 */ /* 0x000fca0004000000 */
[----:B------:R-:W-:-:S05]  /*0140*/  IMAD.SHL.U32 R0, R0, 0x4, RZ ;  /* 0x0000000400007824 */ /* 0x000fca00078e00ff */
[C---:B------:R-:W-:Y:S02]  /*0150*/  ISETP.EQ.AND P1, PT, R0.reuse, 0x4, PT ;  /* 0x000000040000780c */ /* 0x040fe40003f22270 */
[----:B------:R-:W-:-:S11]  /*0160*/  ISETP.EQ.AND P0, PT, R0, RZ, PT ;  /* 0x000000ff0000720c */ /* 0x000fd60003f02270 */
[----:B------:R-:W-:-:S05]  /*0170*/  @P1 IMAD.MOV.U32 R2, RZ, RZ, R5 ;  /* 0x000000ffff021224 */ /* 0x000fca00078e0005 */
[----:B------:R0:W-:Y:S01]  /*0180*/  STS [R3], R2 ;  /* 0x0000000203007388 */ /* 0x0001e20000000800 */
[----:B------:R-:W-:Y:S06]  /*0190*/  BAR.SYNC.DEFER_BLOCKING 0x0 ;  /* 0x0000000000007b1d */ /* 0x000fec0000010000 */
[----:B------:R-:W-:Y:S05]  /*01a0*/  BRA.U !UP0, `(.L_x_0) ;  /* 0x0000000108507547 */ /* 0x000fea000b800000 */
[----:B------:R-:W-:-:S07]  /*01b0*/  IMAD.U32 R0, RZ, RZ, UR8 ;  /* 0x00000008ff007e24 */ /* 0x000fce000f8e00ff */
.L_x_3:
[----:B------:R-:W-:Y:S01]  /*01c0*/  SHF.R.U32.HI R8, RZ, 0x1, R0 ;  /* 0x00000001ff087819 */ /* 0x000fe20000011600 */
[----:B------:R-:W-:Y:S03]  /*01d0*/  BSSY.RECONVERGENT B0, `(.L_x_1) ;  /* 0x000000d000007945 */ /* 0x000fe60003800200 */
[----:B------:R-:W-:-:S13]  /*01e0*/  ISETP.GE.U32.AND P0, PT, R9, R8, PT ;  /* 0x000000080900720c */ /* 0x000fda0003f06070 */
[----:B-1----:R-:W-:Y:S05]  /*01f0*/  @P0 BRA `(.L_x_2) ;  /* 0x0000000000280947 */ /* 0x002fea0003800000 */
[----:B------:R-:W-:Y:S01]  /*0200*/  IMAD R4, R8, 0x4, R3 ;  /* 0x0000000408047824 */ /* 0x000fe200078e0203 */
[----:B0-----:R-:W-:Y:S04]  /*0210*/  LDS R2, [R3] ;  /* 0x0000000003027984 */ /* 0x001fe80000000800 */
[----:B------:R-:W0:Y:S02]  /*0220*/  LDS R5, [R4] ;  /* 0x0000000004057984 */ /* 0x000e240000000800 */
[----:B0-----:R-:W-:-:S04]  /*0230*/  ISETP.GT.U32.AND P0, PT, R2, R5, PT ;  /* 0x000000050200720c */ /* 0x001fc80003f04070 */
[----:B------:R-:W-:-:S05]  /*0240*/  SEL R6, RZ, 0x1, !P0 ;  /* 0x00000001ff067807 */ /* 0x000fca0004000000 */
[----:B------:R-:W-:-:S05]  /*0250*/  IMAD.SHL.U32 R6, R6, 0x4, RZ ;  /* 0x0000000406067824 */ /* 0x000fca00078e00ff */
[C---:B------:R-:W-:Y:S02]  /*0260*/  ISETP.EQ.AND P1, PT, R6.reuse, 0x4, PT ;  /* 0x000000040600780c */ /* 0x040fe40003f22270 */
[----:B------:R-:W-:-:S11]  /*0270*/  ISETP.EQ.AND P0, PT, R6, RZ, PT ;  /* 0x000000ff0600720c */ /* 0x000fd60003f02270 */
[----:B------:R-:W-:-:S05]  /*0280*/  @P1 IMAD.MOV.U32 R2, RZ, RZ, R5 ;  /* 0x000000ffff021224 */ /* 0x000fca00078e0005 */
[----:B------:R1:W-:Y:S02]  /*0290*/  STS [R3], R2 ;  /* 0x0000000203007388 */ /* 0x0003e40000000800 */
.L_x_2:
[----:B------:R-:W-:Y:S05]  /*02a0*/  BSYNC.RECONVERGENT B0 ;  /* 0x0000000000007941 */ /* 0x000fea0003800200 */
.L_x_1:
[----:B------:R-:W-:Y:S01]  /*02b0*/  BAR.SYNC.DEFER_BLOCKING 0x0 ;  /* 0x0000000000007b1d */ /* 0x000fe20000010000 */
[----:B------:R-:W-:Y:S01]  /*02c0*/  ISETP.GT.U32.AND P0, PT, R0, 0x3, PT ;  /* 0x000000030000780c */ /* 0x000fe20003f04070 */
[----:B------:R-:W-:-:S12]  /*02d0*/  IMAD.MOV.U32 R0, RZ, RZ, R8 ;  /* 0x000000ffff007224 */ /* 0x000fd800078e0008 */
[----:B------:R-:W-:Y:S05]  /*02e0*/  @P0 BRA `(.L_x_3) ;  /* 0xfffffffc00b40947 */ /* 0x000fea000383ffff */
.L_x_0:
[----:B------:R-:W-:-:S13]  /*02f0*/  ISETP.NE.AND P0, PT, R9, RZ, PT ;  /* 0x000000ff0900720c */ /* 0x000fda0003f05270 */
[----:B------:R-:W-:Y:S05]  /*0300*/  @P0 EXIT ;  /* 0x000000000000094d */ /* 0x000fea0003800000 */
[----:B------:R-:W2:Y:S01]  /*0310*/  S2UR UR5, SR_CgaCtaId ;  /* 0x00000000000579c3 */ /* 0x000ea20000008800 */
[----:B------:R-:W-:-:S07]  /*0320*/  UMOV UR4, 0x400 ;  /* 0x0000040000047882 */ /* 0x000fce0000000000 */
[----:B01----:R-:W0:Y:S01]  /*0330*/  LDC.64 R2, c[0x0][0x388] ;  /* 0x0000e200ff027b82 */ /* 0x003e220000000a00 */
[----:B--2---:R-:W-:Y:S01]  /*0340*/  ULEA UR4, UR5, UR4, 0x18 ;  /* 0x0000000405047291 */ /* 0x004fe2000f8ec0ff */
[----:B0-----:R-:W-:-:S08]  /*0350*/  IMAD.WIDE.U32 R2, R11, 0x4, R2 ;  /* 0x000000040b027825 */ /* 0x001fd000078e0002 */
[----:B------:R-:W0:Y:S04]  /*0360*/  LDS R5, [UR4] ;  /* 0x00000004ff057984 */ /* 0x000e280008000800 */
[----:B0-----:R-:W-:Y:S01]  /*0370*/  STG.E desc[UR6][R2.64], R5 ;  /* 0x0000000502007986 */ /* 0x001fe2000c101906 */
[----:B------:R-:W-:Y:S05]  /*0380*/  EXIT ;  /* 0x000000000000794d */ /* 0x000fea0003800000 */
.L_x_4:
[----:B------:R-:W-:-:S00]  /*0390*/  BRA `(.L_x_4) ;  /* 0xfffffffc00fc7947 */ /* 0x000fc0000383ffff */
[----:B------:R-:W-:-:S00]  /*03a0*/  NOP ;  /* 0x0000000000007918 */ /* 0x000fc00000000000 */
        /* <DEDUP_REMOVED lines=13> */
.L_x_13:


//--------------------- .text._Z6getMaxPjS_       --------------------------
	.section	.text._Z6getMaxPjS_,"ax",@progbits
	.align	128
        .global         _Z6getMaxPjS_
        .type           _Z6getMaxPjS_,@function
        .size           _Z6getMaxPjS_,(.L_x_14 - _Z6getMaxPjS_)
        .other          _Z6getMaxPjS_,@"STO_CUDA_ENTRY STV_DEFAULT"
_Z6getMaxPjS_:
.text._Z6getMaxPjS_:
        /* <DEDUP_REMOVED lines=18> */
[----:B--2---:R-:W-:-:S04]  /*0120*/  ISETP.GE.U32.AND P0, PT, R2, R5, PT ;  /* 0x000000050200720c */ /* 0x004fc80003f06070 */
[----:B------:R-:W-:-:S05]  /*0130*/  SEL R0, RZ, 0x1, P0 ;  /* 0x00000001ff007807 */ /* 0x000fca0000000000 */
        /* <DEDUP_REMOVED lines=8> */
.L_x_8:
[----:B------:R-:W-:Y:S01]  /*01c0*/  SHF.R.U32.HI R8, RZ, 0x1, R0 ;  /* 0x00000001ff087819 */ /* 0x000fe20000011600 */
[----:B------:R-:W-:Y:S03]  /*01d0*/  BSSY.RECONVERGENT B0, `(.L_x_6) ;  /* 0x000000d000007945 */ /* 0x000fe60003800200 */
[----:B------:R-:W-:-:S13]  /*01e0*/  ISETP.GE.U32.AND P0, PT, R9, R8, PT ;  /* 0x000000080900720c */ /* 0x000fda0003f06070 */
[----:B-1----:R-:W-:Y:S05]  /*01f0*/  @P0 BRA `(.L_x_7) ;  /* 0x0000000000280947 */ /* 0x002fea0003800000 */
[----:B------:R-:W-:Y:S01]  /*0200*/  IMAD R4, R8, 0x4, R3 ;  /* 0x0000000408047824 */ /* 0x000fe200078e0203 */
[----:B0-----:R-:W-:Y:S04]  /*0210*/  LDS R2, [R3] ;  /* 0x0000000003027984 */ /* 0x001fe80000000800 */
[----:B------:R-:W0:Y:S02]  /*0220*/  LDS R5, [R4] ;  /* 0x0000000004057984 */ /* 0x000e240000000800 */
[----:B0-----:R-:W-:-:S04]  /*0230*/  ISETP.GE.U32.AND P0, PT, R2, R5, PT ;  /* 0x000000050200720c */ /* 0x001fc80003f06070 */
[----:B------:R-:W-:-:S05]  /*0240*/  SEL R6, RZ, 0x1, P0 ;  /* 0x00000001ff067807 */ /* 0x000fca0000000000 */
[----:B------:R-:W-:-:S05]  /*0250*/  IMAD.SHL.U32 R6, R6, 0x4, RZ ;  /* 0x0000000406067824 */ /* 0x000fca00078e00ff */
[C---:B------:R-:W-:Y:S02]  /*0260*/  ISETP.EQ.AND P1, PT, R6.reuse, 0x4, PT ;  /* 0x000000040600780c */ /* 0x040fe40003f22270 */
[----:B------:R-:W-:-:S11]  /*0270*/  ISETP.EQ.AND P0, PT, R6, RZ, PT ;  /* 0x000000ff0600720c */ /* 0x000fd60003f02270 */
[----:B------:R-:W-:-:S05]  /*0280*/  @P1 IMAD.MOV.U32 R2, RZ, RZ, R5 ;  /* 0x000000ffff021224 */ /* 0x000fca00078e0005 */
[----:B------:R1:W-:Y:S02]  /*0290*/  STS [R3], R2 ;  /* 0x0000000203007388 */ /* 0x0003e40000000800 */
.L_x_7:
[----:B------:R-:W-:Y:S05]  /*02a0*/  BSYNC.RECONVERGENT B0 ;  /* 0x0000000000007941 */ /* 0x000fea0003800200 */
.L_x_6:
[----:B------:R-:W-:Y:S01]  /*02b0*/  BAR.SYNC.DEFER_BLOCKING 0x0 ;  /* 0x0000000000007b1d */ /* 0x000fe20000010000 */
[----:B------:R-:W-:Y:S01]  /*02c0*/  ISETP.GT.U32.AND P0, PT, R0, 0x3, PT ;  /* 0x000000030000780c */ /* 0x000fe20003f04070 */
[----:B------:R-:W-:-:S12]  /*02d0*/  IMAD.MOV.U32 R0, RZ, RZ, R8 ;  /* 0x000000ffff007224 */ /* 0x000fd800078e0008 */
[----:B------:R-:W-:Y:S05]  /*02e0*/  @P0 BRA `(.L_x_8) ;  /* 0xfffffffc00b40947 */ /* 0x000fea000383ffff */
.L_x_5:
        /* <DEDUP_REMOVED lines=10> */
.L_x_9:
        /* <DEDUP_REMOVED lines=15> */
.L_x_14:


//--------------------- .text._Z3sumPjS_          --------------------------
	.section	.text._Z3sumPjS_,"ax",@progbits
	.align	128
        .global         _Z3sumPjS_
        .type           _Z3sumPjS_,@function
        .size           _Z3sumPjS_,(.L_x_15 - _Z3sumPjS_)
        .other          _Z3sumPjS_,@"STO_CUDA_ENTRY STV_DEFAULT"
_Z3sumPjS_:
.text._Z3sumPjS_:
[----:B------:R-:W-:Y:S01]  /*0000*/  LDC R1, c[0x0][0x37c] ;  /* 0x0000df00ff017b82 */ /* 0x000fe20000000800 */
[----:B------:R-:W0:Y:S01]  /*0010*/  S2R R11, SR_CTAID.X ;  /* 0x00000000000b7919 */ /* 0x000e220000002500 */
[----:B------:R-:W0:Y:S06]  /*0020*/  LDCU UR8, c[0x0][0x360] ;  /* 0x00006c00ff0877ac */ /* 0x000e2c0008000800 */
[----:B------:R-:W1:Y:S01]  /*0030*/  LDC.64 R4, c[0x0][0x380] ;  /* 0x0000e000ff047b82 */ /* 0x000e620000000a00 */
[----:B------:R-:W2:Y:S01]  /*0040*/  S2R R9, SR_TID.X ;  /* 0x0000000000097919 */ /* 0x000ea20000002100 */
[----:B------:R-:W3:Y:S01]  /*0050*/  LDCU.64 UR6, c[0x0][0x358] ;  /* 0x00006b00ff0677ac */ /* 0x000ee20008000a00 */
[----:B0-----:R-:W-:-:S04]  /*0060*/  IMAD R0, R11, UR8, RZ ;  /* 0x000000080b007c24 */ /* 0x001fc8000f8e02ff */
[----:B--2---:R-:W-:-:S05]  /*0070*/  IMAD R3, R0, 0x2, R9 ;  /* 0x0000000200037824 */ /* 0x004fca00078e0209 */
[C---:B------:R-:W-:Y:S01]  /*0080*/  IADD3 R7, PT, PT, R3.reuse, UR8, RZ ;  /* 0x0000000803077c10 */ /* 0x040fe2000fffe0ff */
[----:B-1----:R-:W-:-:S04]  /*0090*/  IMAD.WIDE.U32 R2, R3, 0x4, R4 ;  /* 0x0000000403027825 */ /* 0x002fc800078e0004 */
[----:B------:R-:W-:Y:S02]  /*00a0*/  IMAD.WIDE.U32 R4, R7, 0x4, R4 ;  /* 0x0000000407047825 */ /* 0x000fe400078e0004 */
[----:B---3--:R-:W2:Y:S04]  /*00b0*/  LDG.E R2, desc[UR6][R2.64] ;  /* 0x0000000602027981 */ /* 0x008ea8000c1e1900 */
[----:B------:R-:W2:Y:S01]  /*00c0*/  LDG.E R5, desc[UR6][R4.64] ;  /* 0x0000000604057981 */ /* 0x000ea2000c1e1900 */
[----:B------:R-:W0:Y:S01]  /*00d0*/  S2UR UR5, SR_CgaCtaId ;  /* 0x00000000000579c3 */ /* 0x000e220000008800 */
[----:B------:R-:W-:Y:S01]  /*00e0*/  UMOV UR4, 0x400 ;  /* 0x0000040000047882 */ /* 0x000fe20000000000 */
[----:B------:R-:W-:Y:S01]  /*00f0*/  UISETP.GE.U32.AND UP0, UPT, UR8, 0x2, UPT ;  /* 0x000000020800788c */ /* 0x000fe2000bf06070 */
[----:B------:R-:W-:Y:S01]  /*0100*/  ISETP.NE.AND P0, PT, R9, RZ, PT ;  /* 0x000000ff0900720c */ /* 0x000fe20003f05270 */
[----:B0-----:R-:W-:-:S06]  /*0110*/  ULEA UR4, UR5, UR4, 0x18 ;  /* 0x0000000405047291 */ /* 0x001fcc000f8ec0ff */
[----:B------:R-:W-:Y:S01]  /*0120*/  LEA R7, R9, UR4, 0x2 ;  /* 0x0000000409077c11 */ /* 0x000fe2000f8e10ff */
[----:B--2---:R-:W-:-:S05]  /*0130*/  IMAD.IADD R0, R2, 0x1, R5 ;  /* 0x0000000102007824 */ /* 0x004fca00078e0205 */
[----:B------:R0:W-:Y:S01]  /*0140*/  STS [R7], R0 ;  /* 0x0000000007007388 */ /* 0x0001e20000000800 */
[----:B------:R-:W-:Y:S06]  /*0150*/  BAR.SYNC.DEFER_BLOCKING 0x0 ;  /* 0x0000000000007b1d */ /* 0x000fec0000010000 */
[----:B------:R-:W-:Y:S05]  /*0160*/  BRA.U !UP0, `(.L_x_10) ;  /* 0x0000000108307547 */ /* 0x000fea000b800000 */
[----:B0-----:R-:W-:-:S07]  /*0170*/  MOV R0, UR8 ;  /* 0x0000000800007c02 */ /* 0x001fce0008000f00 */
.L_x_11:
[----:B------:R-:W-:-:S04]  /*0180*/  SHF.R.U32.HI R4, RZ, 0x1, R0 ;  /* 0x00000001ff047819 */ /* 0x000fc80000011600 */
[----:B------:R-:W-:-:S13]  /*0190*/  ISETP.GE.U32.AND P1, PT, R9, R4, PT ;  /* 0x000000040900720c */ /* 0x000fda0003f26070 */
[----:B------:R-:W-:Y:S01]  /*01a0*/  @!P1 IMAD R3, R4, 0x4, R7 ;  /* 0x0000000404039824 */ /* 0x000fe200078e0207 */
[----:B------:R-:W-:Y:S05]  /*01b0*/  @!P1 LDS R2, [R7] ;  /* 0x0000000007029984 */ /* 0x000fea0000000800 */
[----:B------:R-:W0:Y:S02]  /*01c0*/  @!P1 LDS R3, [R3] ;  /* 0x0000000003039984 */ /* 0x000e240000000800 */
[----:B0-----:R-:W-:-:S05]  /*01d0*/  @!P1 IADD3 R2, PT, PT, R2, R3, RZ ;  /* 0x0000000302029210 */ /* 0x001fca0007ffe0ff */
[----:B------:R1:W-:Y:S01]  /*01e0*/  @!P1 STS [R7], R2 ;  /* 0x0000000207009388 */ /* 0x0003e20000000800 */
[----:B------:R-:W-:Y:S01]  /*01f0*/  BAR.SYNC.DEFER_BLOCKING 0x0 ;  /* 0x0000000000007b1d */ /* 0x000fe20000010000 */
[----:B------:R-:W-:Y:S01]  /*0200*/  ISETP.GT.U32.AND P1, PT, R0, 0x3, PT ;  /* 0x000000030000780c */ /* 0x000fe20003f24070 */
[----:B------:R-:W-:-:S12]  /*0210*/  IMAD.MOV.U32 R0, RZ, RZ, R4 ;  /* 0x000000ffff007224 */ /* 0x000fd800078e0004 */
[----:B-1----:R-:W-:Y:S05]  /*0220*/  @P1 BRA `(.L_x_11) ;  /* 0xfffffffc00d41947 */ /* 0x002fea000383ffff */
.L_x_10:
[----:B------:R-:W-:Y:S05]  /*0230*/  @P0 EXIT ;  /* 0x000000000000094d */ /* 0x000fea0003800000 */
[----:B------:R-:W1:Y:S01]  /*0240*/  S2UR UR5, SR_CgaCtaId ;  /* 0x00000000000579c3 */ /* 0x000e620000008800 */
[----:B------:R-:W-:-:S07]  /*0250*/  UMOV UR4, 0x400 ;  /* 0x0000040000047882 */ /* 0x000fce0000000000 */
[----:B------:R-:W2:Y:S01]  /*0260*/  LDC.64 R2, c[0x0][0x388] ;  /* 0x0000e200ff027b82 */ /* 0x000ea20000000a00 */
[----:B-1----:R-:W-:Y:S01]  /*0270*/  ULEA UR4, UR5, UR4, 0x18 ;  /* 0x0000000405047291 */ /* 0x002fe2000f8ec0ff */
[----:B--2---:R-:W-:-:S08]  /*0280*/  IMAD.WIDE.U32 R2, R11, 0x4, R2 ;  /* 0x000000040b027825 */ /* 0x004fd000078e0002 */
[----:B------:R-:W1:Y:S04]  /*0290*/  LDS R5, [UR4] ;  /* 0x00000004ff057984 */ /* 0x000e680008000800 */
[----:B-1----:R-:W-:Y:S01]  /*02a0*/  STG.E desc[UR6][R2.64], R5 ;  /* 0x0000000502007986 */ /* 0x002fe2000c101906 */
[----:B------:R-:W-:Y:S05]  /*02b0*/  EXIT ;  /* 0x000000000000794d */ /* 0x000fea0003800000 */
.L_x_12:
        /* <DEDUP_REMOVED lines=12> */
.L_x_15:


//--------------------- .nv.shared._Z6getMinPjS_  --------------------------
	.section	.nv.shared._Z6getMinPjS_,"aw",@nobits
	.sectionflags	@""
	.align	16
	.zero		1024


//--------------------- .nv.shared.reserved.0     --------------------------
	.section	.nv.shared.reserved.0,"aw",@nobits
	.weak		__nv_reservedSMEM_offset_0_alias
	.size		__nv_reservedSMEM_offset_0_alias, 0, 64
	.other		__nv_reservedSMEM_offset_0_alias,@"STO_CUDA_RESERVED_SHARED STV_DEFAULT"
__nv_reservedSMEM_offset_0_alias:
	.zero		0
	.zero		64


//--------------------- .nv.shared._Z6getMaxPjS_  --------------------------
	.section	.nv.shared._Z6getMaxPjS_,"aw",@nobits
	.sectionflags	@""
	.align	16
	.zero		1024


//--------------------- .nv.shared._Z3sumPjS_     --------------------------
	.section	.nv.shared._Z3sumPjS_,"aw",@nobits
	.sectionflags	@""
	.align	16
	.zero		1024


//--------------------- .nv.constant0._Z6getMinPjS_ --------------------------
	.section	.nv.constant0._Z6getMinPjS_,"a",@progbits
	.sectionflags	@""
	.align	4
.nv.constant0._Z6getMinPjS_:
	.zero		912


//--------------------- .nv.constant0._Z6getMaxPjS_ --------------------------
	.section	.nv.constant0._Z6getMaxPjS_,"a",@progbits
	.sectionflags	@""
	.align	4
.nv.constant0._Z6getMaxPjS_:
	.zero		912


//--------------------- .nv.constant0._Z3sumPjS_  --------------------------
	.section	.nv.constant0._Z3sumPjS_,"a",@progbits
	.sectionflags	@""
	.align	4
.nv.constant0._Z3sumPjS_:
	.zero		912


//--------------------- SYMBOLS --------------------------

	.type		.nv.reservedSmem.offset0,@object
	.size		.nv.reservedSmem.offset0,0x4
	.type		.nv.reservedSmem.cap,@object
	.size		.nv.reservedSmem.cap,0x4
